//
// Generated by NVIDIA NVVM Compiler
//
// Compiler Build ID: CL-36424714
// Cuda compilation tools, release 13.0, V13.0.88
// Based on NVVM 20.0.0
//

.version 9.0
.target sm_100
.address_size 64

	// .globl	default_function_kernel_1

.visible .entry default_function_kernel_1(
	.param .u64 .ptr .align 1 default_function_kernel_1_param_0,
	.param .u64 .ptr .align 1 default_function_kernel_1_param_1
)
.maxntid 2
{
	.reg .b32 	%r<5>;
	.reg .b32 	%f<3>;
	.reg .b64 	%rd<8>;

	ld.param.u64 	%rd1, [default_function_kernel_1_param_0];
	ld.param.u64 	%rd2, [default_function_kernel_1_param_1];
	cvta.to.global.u64 	%rd3, %rd1;
	cvta.to.global.u64 	%rd4, %rd2;
	mov.u32 	%r1, %ctaid.x;
	shl.b32 	%r2, %r1, 1;
	mov.u32 	%r3, %tid.x;
	or.b32  	%r4, %r2, %r3;
	mul.wide.u32 	%rd5, %r4, 4;
	add.s64 	%rd6, %rd4, %rd5;
	ld.global.nc.f32 	%f1, [%rd6];
	mul.f32 	%f2, %f1, 0f3C020821;
	add.s64 	%rd7, %rd3, %rd5;
	st.global.f32 	[%rd7], %f2;
	ret;

}
	// .globl	default_function_kernel
.visible .entry default_function_kernel(
	.param .u64 .ptr .align 1 default_function_kernel_param_0,
	.param .u64 .ptr .align 1 default_function_kernel_param_1
)
.maxntid 16
{
	.reg .pred 	%p<2>;
	.reg .b32 	%r<15>;
	.reg .b32 	%f<76>;
	.reg .b64 	%rd<17>;

	ld.param.u64 	%rd6, [default_function_kernel_param_0];
	ld.param.u64 	%rd7, [default_function_kernel_param_1];
	cvta.to.global.u64 	%rd1, %rd7;
	cvta.to.global.u64 	%rd8, %rd6;
	mov.u32 	%r7, %ctaid.x;
	shl.b32 	%r8, %r7, 4;
	mov.u32 	%r9, %tid.x;
	or.b32  	%r10, %r8, %r9;
	mul.wide.u32 	%rd9, %r10, 4;
	add.s64 	%rd2, %rd8, %rd9;
	mul.lo.s32 	%r11, %r9, 126;
	mad.lo.s32 	%r13, %r7, 2016, %r11;
	mul.wide.u32 	%rd10, %r7, 8064;
	mul.wide.u32 	%rd11, %r9, 504;
	add.s64 	%rd12, %rd10, %rd11;
	add.s64 	%rd13, %rd12, %rd1;
	add.s64 	%rd16, %rd13, 36;
	mov.f32 	%f75, 0f00000000;
	mov.b32 	%r14, 18;
$L__BB1_1:
	ld.global.nc.f32 	%f5, [%rd16+-36];
	add.f32 	%f6, %f75, %f5;
	ld.global.nc.f32 	%f7, [%rd16+-32];
	add.f32 	%f8, %f6, %f7;
	ld.global.nc.f32 	%f9, [%rd16+-28];
	add.f32 	%f10, %f8, %f9;
	ld.global.nc.f32 	%f11, [%rd16+-24];
	add.f32 	%f12, %f10, %f11;
	ld.global.nc.f32 	%f13, [%rd16+-20];
	add.f32 	%f14, %f12, %f13;
	ld.global.nc.f32 	%f15, [%rd16+-16];
	add.f32 	%f16, %f14, %f15;
	ld.global.nc.f32 	%f17, [%rd16+-12];
	add.f32 	%f18, %f16, %f17;
	ld.global.nc.f32 	%f19, [%rd16+-8];
	add.f32 	%f20, %f18, %f19;
	ld.global.nc.f32 	%f21, [%rd16+-4];
	add.f32 	%f22, %f20, %f21;
	ld.global.nc.f32 	%f23, [%rd16];
	add.f32 	%f24, %f22, %f23;
	ld.global.nc.f32 	%f25, [%rd16+4];
	add.f32 	%f26, %f24, %f25;
	ld.global.nc.f32 	%f27, [%rd16+8];
	add.f32 	%f28, %f26, %f27;
	ld.global.nc.f32 	%f29, [%rd16+12];
	add.f32 	%f30, %f28, %f29;
	ld.global.nc.f32 	%f31, [%rd16+16];
	add.f32 	%f32, %f30, %f31;
	ld.global.nc.f32 	%f33, [%rd16+20];
	add.f32 	%f34, %f32, %f33;
	ld.global.nc.f32 	%f35, [%rd16+24];
	add.f32 	%f36, %f34, %f35;
	ld.global.nc.f32 	%f37, [%rd16+28];
	add.f32 	%f38, %f36, %f37;
	ld.global.nc.f32 	%f39, [%rd16+32];
	add.f32 	%f2, %f38, %f39;
	setp.eq.s32 	%p1, %r14, 126;
	@%p1 bra 	$L__BB1_3;
	add.s32 	%r12, %r13, 18;
	mul.wide.u32 	%rd14, %r12, 4;
	add.s64 	%rd15, %rd1, %rd14;
	ld.global.nc.f32 	%f40, [%rd15];
	add.f32 	%f41, %f2, %f40;
	ld.global.nc.f32 	%f42, [%rd15+4];
	add.f32 	%f43, %f41, %f42;
	ld.global.nc.f32 	%f44, [%rd15+8];
	add.f32 	%f45, %f43, %f44;
	ld.global.nc.f32 	%f46, [%rd15+12];
	add.f32 	%f47, %f45, %f46;
	ld.global.nc.f32 	%f48, [%rd15+16];
	add.f32 	%f49, %f47, %f48;
	ld.global.nc.f32 	%f50, [%rd15+20];
	add.f32 	%f51, %f49, %f50;
	ld.global.nc.f32 	%f52, [%rd15+24];
	add.f32 	%f53, %f51, %f52;
	ld.global.nc.f32 	%f54, [%rd15+28];
	add.f32 	%f55, %f53, %f54;
	ld.global.nc.f32 	%f56, [%rd15+32];
	add.f32 	%f57, %f55, %f56;
	ld.global.nc.f32 	%f58, [%rd15+36];
	add.f32 	%f59, %f57, %f58;
	ld.global.nc.f32 	%f60, [%rd15+40];
	add.f32 	%f61, %f59, %f60;
	ld.global.nc.f32 	%f62, [%rd15+44];
	add.f32 	%f63, %f61, %f62;
	ld.global.nc.f32 	%f64, [%rd15+48];
	add.f32 	%f65, %f63, %f64;
	ld.global.nc.f32 	%f66, [%rd15+52];
	add.f32 	%f67, %f65, %f66;
	ld.global.nc.f32 	%f68, [%rd15+56];
	add.f32 	%f69, %f67, %f68;
	ld.global.nc.f32 	%f70, [%rd15+60];
	add.f32 	%f71, %f69, %f70;
	ld.global.nc.f32 	%f72, [%rd15+64];
	add.f32 	%f73, %f71, %f72;
	ld.global.nc.f32 	%f74, [%rd15+68];
	add.f32 	%f75, %f73, %f74;
	add.s32 	%r14, %r14, 36;
	add.s32 	%r13, %r13, 36;
	add.s64 	%rd16, %rd16, 144;
	bra.uni 	$L__BB1_1;
$L__BB1_3:
	st.global.f32 	[%rd2], %f2;
	ret;

}


// ===== COMPILED SASS (sm_100) =====

	.target	sm_100

	.elftype	@"ET_EXEC"


//--------------------- .note.nv.tkinfo           --------------------------
	.section	.note.nv.tkinfo,"",@"SHT_NOTE"
	.sectionflags	@"SHF_NOTE_NV_TKINFO"
	.tkinfo
        /*0018*/ 	.word	0x00000002
        /*0030*/ 	.string	""
        /*0030*/ 	.string	"ptxas"
        /*0030*/ 	.string	"Cuda compilation tools, release 13.0, V13.0.88"
        /*0030*/ 	.string	"Build cuda_13.0.r13.0/compiler.36424714_0"
        /*0030*/ 	.string	"-arch sm_100 -m 64 "



//--------------------- .note.nv.cuinfo           --------------------------
	.section	.note.nv.cuinfo,"",@"SHT_NOTE"
	.sectionflags	@"SHF_NOTE_NV_CUINFO"
        /*0018*/ 	.short	0x0002
        /*001a*/ 	.short	0x0064
        /*001c*/ 	.short	0x0082
	.zero		2


//--------------------- .nv.info                  --------------------------
	.section	.nv.info,"",@"SHT_CUDA_INFO"
	.align	4


	//----- nvinfo : EIATTR_REGCOUNT
	.align		4
        /*0000*/ 	.byte	0x04, 0x2f
        /*0002*/ 	.short	(.L_1 - .L_0)
	.align		4
.L_0:
        /*0004*/ 	.word	index@(default_function_kernel_1)
        /*0008*/ 	.word	0x0000000a


	//----- nvinfo : EIATTR_FRAME_SIZE
	.align		4
.L_1:
        /*000c*/ 	.byte	0x04, 0x11
        /*000e*/ 	.short	(.L_3 - .L_2)
	.align		4
.L_2:
        /*0010*/ 	.word	index@(default_function_kernel_1)
        /*0014*/ 	.word	0x00000000


	//----- nvinfo : EIATTR_REGCOUNT
	.align		4
.L_3:
        /*0018*/ 	.byte	0x04, 0x2f
        /*001a*/ 	.short	(.L_5 - .L_4)
	.align		4
.L_4:
        /*001c*/ 	.word	index@(default_function_kernel)
        /*0020*/ 	.word	0x0000003f


	//----- nvinfo : EIATTR_FRAME_SIZE
	.align		4
.L_5:
        /*0024*/ 	.byte	0x04, 0x11
        /*0026*/ 	.short	(.L_7 - .L_6)
	.align		4
.L_6:
        /*0028*/ 	.word	index@(default_function_kernel)
        /*002c*/ 	.word	0x00000000


	//----- nvinfo : EIATTR_MIN_STACK_SIZE
	.align		4
.L_7:
        /*0030*/ 	.byte	0x04, 0x12
        /*0032*/ 	.short	(.L_9 - .L_8)
	.align		4
.L_8:
        /*0034*/ 	.word	index@(default_function_kernel)
        /*0038*/ 	.word	0x00000000


	//----- nvinfo : EIATTR_MIN_STACK_SIZE
	.align		4
.L_9:
        /*003c*/ 	.byte	0x04, 0x12
        /*003e*/ 	.short	(.L_11 - .L_10)
	.align		4
.L_10:
        /*0040*/ 	.word	index@(default_function_kernel_1)
        /*0044*/ 	.word	0x00000000
.L_11:


//--------------------- .nv.compat                --------------------------
	.section	.nv.compat,"",@"SHT_CUDA_COMPAT_INFO"
	.align	4
        /*0000*/ 	.byte	0x02, 0x09, 0x00, 0x00, 0x02, 0x02, 0x01, 0x00, 0x02, 0x05, 0x05, 0x00, 0x03, 0x07, 0x01, 0x01
        /*0010*/ 	.byte	0x02, 0x03, 0x00, 0x00, 0x02, 0x06, 0x01, 0x00, 0x04, 0x0b, 0x08, 0x00, 0x09, 0x00, 0x00, 0x00
        /*0020*/ 	.byte	0x00, 0x00, 0x00, 0x00


//--------------------- .nv.info.default_function_kernel --------------------------
	.section	.nv.info.default_function_kernel,"",@"SHT_CUDA_INFO"
	.sectionflags	@""
	.align	4


	//----- nvinfo : EIATTR_CUDA_API_VERSION
	.align		4
        /*0000*/ 	.byte	0x04, 0x37
        /*0002*/ 	.short	(.L_13 - .L_12)
.L_12:
        /*0004*/ 	.word	0x00000082


	//----- nvinfo : EIATTR_KPARAM_INFO
	.align		4
.L_13:
        /*0008*/ 	.byte	0x04, 0x17
        /*000a*/ 	.short	(.L_15 - .L_14)
.L_14:
        /*000c*/ 	.word	0x00000000
        /*0010*/ 	.short	0x0001
        /*0012*/ 	.short	0x0008
        /*0014*/ 	.byte	0x00, 0xf5, 0x21, 0x00


	//----- nvinfo : EIATTR_KPARAM_INFO
	.align		4
.L_15:
        /*0018*/ 	.byte	0x04, 0x17
        /*001a*/ 	.short	(.L_17 - .L_16)
.L_16:
        /*001c*/ 	.word	0x00000000
        /*0020*/ 	.short	0x0000
        /*0022*/ 	.short	0x0000
        /*0024*/ 	.byte	0x00, 0xf5, 0x21, 0x00


	//----- nvinfo : EIATTR_SPARSE_MMA_MASK
	.align		4
.L_17:
        /*0028*/ 	.byte	0x03, 0x50
        /*002a*/ 	.short	0x0000


	//----- nvinfo : EIATTR_MAXREG_COUNT
	.align		4
        /*002c*/ 	.byte	0x03, 0x1b
        /*002e*/ 	.short	0x00ff


	//----- nvinfo : EIATTR_MERCURY_ISA_VERSION
	.align		4
        /*0030*/ 	.byte	0x03, 0x5f
        /*0032*/ 	.short	0x0101


	//----- nvinfo : EIATTR_VRC_CTA_INIT_COUNT
	.align		4
        /*0034*/ 	.byte	0x02, 0x4a
	.zero		1
	.zero		1


	//----- nvinfo : EIATTR_EXIT_INSTR_OFFSETS
	.align		4
        /*0038*/ 	.byte	0x04, 0x1c
        /*003a*/ 	.short	(.L_19 - .L_18)


	//   ....[0]....
.L_18:
        /*003c*/ 	.word	0x00001130


	//----- nvinfo : EIATTR_MAX_THREADS
	.align		4
.L_19:
        /*0040*/ 	.byte	0x04, 0x05
        /*0042*/ 	.short	(.L_21 - .L_20)
.L_20:
        /*0044*/ 	.word	0x00000010
        /*0048*/ 	.word	0x00000001
        /*004c*/ 	.word	0x00000001


	//----- nvinfo : EIATTR_CBANK_PARAM_SIZE
	.align		4
.L_21:
        /*0050*/ 	.byte	0x03, 0x19
        /*0052*/ 	.short	0x0010


	//----- nvinfo : EIATTR_PARAM_CBANK
	.align		4
        /*0054*/ 	.byte	0x04, 0x0a
        /*0056*/ 	.short	(.L_23 - .L_22)
	.align		4
.L_22:
        /*0058*/ 	.word	index@(.nv.constant0.default_function_kernel)
        /*005c*/ 	.short	0x0380
        /*005e*/ 	.short	0x0010


	//----- nvinfo : EIATTR_SW_WAR
	.align		4
.L_23:
        /*0060*/ 	.byte	0x04, 0x36
        /*0062*/ 	.short	(.L_25 - .L_24)
.L_24:
        /*0064*/ 	.word	0x00000008
.L_25:


//--------------------- .nv.info.default_function_kernel_1 --------------------------
	.section	.nv.info.default_function_kernel_1,"",@"SHT_CUDA_INFO"
	.sectionflags	@""
	.align	4


	//----- nvinfo : EIATTR_CUDA_API_VERSION
	.align		4
        /*0000*/ 	.byte	0x04, 0x37
        /*0002*/ 	.short	(.L_27 - .L_26)
.L_26:
        /*0004*/ 	.word	0x00000082


	//----- nvinfo : EIATTR_KPARAM_INFO
	.align		4
.L_27:
        /*0008*/ 	.byte	0x04, 0x17
        /*000a*/ 	.short	(.L_29 - .L_28)
.L_28:
        /*000c*/ 	.word	0x00000000
        /*0010*/ 	.short	0x0001
        /*0012*/ 	.short	0x0008
        /*0014*/ 	.byte	0x00, 0xf5, 0x21, 0x00


	//----- nvinfo : EIATTR_KPARAM_INFO
	.align		4
.L_29:
        /*0018*/ 	.byte	0x04, 0x17
        /*001a*/ 	.short	(.L_31 - .L_30)
.L_30:
        /*001c*/ 	.word	0x00000000
        /*0020*/ 	.short	0x0000
        /*0022*/ 	.short	0x0000
        /*0024*/ 	.byte	0x00, 0xf5, 0x21, 0x00


	//----- nvinfo : EIATTR_SPARSE_MMA_MASK
	.align		4
.L_31:
        /*0028*/ 	.byte	0x03, 0x50
        /*002a*/ 	.short	0x0000


	//----- nvinfo : EIATTR_MAXREG_COUNT
	.align		4
        /*002c*/ 	.byte	0x03, 0x1b
        /*002e*/ 	.short	0x00ff


	//----- nvinfo : EIATTR_MERCURY_ISA_VERSION
	.align		4
        /*0030*/ 	.byte	0x03, 0x5f
        /*0032*/ 	.short	0x0101


	//----- nvinfo : EIATTR_VRC_CTA_INIT_COUNT
	.align		4
        /*0034*/ 	.byte	0x02, 0x4a
	.zero		1
	.zero		1


	//----- nvinfo : EIATTR_EXIT_INSTR_OFFSETS
	.align		4
        /*0038*/ 	.byte	0x04, 0x1c
        /*003a*/ 	.short	(.L_33 - .L_32)


	//   ....[0]....
.L_32:
        /*003c*/ 	.word	0x000000d0


	//----- nvinfo : EIATTR_MAX_THREADS
	.align		4
.L_33:
        /*0040*/ 	.byte	0x04, 0x05
        /*0042*/ 	.short	(.L_35 - .L_34)
.L_34:
        /*0044*/ 	.word	0x00000002
        /*0048*/ 	.word	0x00000001
        /*004c*/ 	.word	0x00000001


	//----- nvinfo : EIATTR_CBANK_PARAM_SIZE
	.align		4
.L_35:
        /*0050*/ 	.byte	0x03, 0x19
        /*0052*/ 	.short	0x0010


	//----- nvinfo : EIATTR_PARAM_CBANK
	.align		4
        /*0054*/ 	.byte	0x04, 0x0a
        /*0056*/ 	.short	(.L_37 - .L_36)
	.align		4
.L_36:
        /*0058*/ 	.word	index@(.nv.constant0.default_function_kernel_1)
        /*005c*/ 	.short	0x0380
        /*005e*/ 	.short	0x0010


	//----- nvinfo : EIATTR_SW_WAR
	.align		4
.L_37:
        /*0060*/ 	.byte	0x04, 0x36
        /*0062*/ 	.short	(.L_39 - .L_38)
.L_38:
        /*0064*/ 	.word	0x00000008
.L_39:


//--------------------- .nv.callgraph             --------------------------
	.section	.nv.callgraph,"",@"SHT_CUDA_CALLGRAPH"
	.align	4
	.sectionentsize	8
	.align		4
        /*0000*/ 	.word	0x00000000
	.align		4
        /*0004*/ 	.word	0xffffffff
	.align		4
        /*0008*/ 	.word	0x00000000
	.align		4
        /*000c*/ 	.word	0xfffffffe
	.align		4
        /*0010*/ 	.word	0x00000000
	.align		4
        /*0014*/ 	.word	0xfffffffd
	.align		4
        /*0018*/ 	.word	0x00000000
	.align		4
        /*001c*/ 	.word	0xfffffffc


//--------------------- .text.default_function_kernel --------------------------
	.section	.text.default_function_kernel,"ax",@progbits
	.align	128
        .global         default_function_kernel
        .type           default_function_kernel,@function
        .size           default_function_kernel,(.L_x_2 - default_function_kernel)
        .other          default_function_kernel,@"STO_CUDA_ENTRY STV_DEFAULT"
default_function_kernel:
.text.default_function_kernel:
[----:B------:R-:W-:Y:S01]  /*0000*/  LDC R1, c[0x0][0x37c] ;  /* 0x0000df00ff017b82 */ /* 0x000fe20000000800 */
[----:B------:R-:W0:Y:S01]  /*0010*/  S2R R0, SR_TID.X ;  /* 0x0000000000007919 */ /* 0x000e220000002100 */
[----:B------:R-:W1:Y:S06]  /*0020*/  LDCU.64 UR6, c[0x0][0x388] ;  /* 0x00007100ff0677ac */ /* 0x000e6c0008000a00 */
[----:B------:R-:W2:Y:S01]  /*0030*/  LDC.64 R6, c[0x0][0x388] ;  /* 0x0000e200ff067b82 */ /* 0x000ea20000000a00 */
[----:B------:R-:W3:Y:S01]  /*0040*/  S2R R9, SR_CTAID.X ;  /* 0x0000000000097919 */ /* 0x000ee20000002500 */
[----:B------:R-:W4:Y:S01]  /*0050*/  LDCU.64 UR4, c[0x0][0x358] ;  /* 0x00006b00ff0477ac */ /* 0x000f220008000a00 */
[----:B0-----:R-:W-:-:S04]  /*0060*/  IMAD.WIDE.U32 R2, R0, 0x1f8, RZ ;  /* 0x000001f800027825 */ /* 0x001fc800078e00ff */
[----:B---3--:R-:W-:-:S03]  /*0070*/  IMAD.WIDE.U32 R2, R9, 0x1f80, R2 ;  /* 0x00001f8009027825 */ /* 0x008fc600078e0002 */
[----:B-1----:R-:W-:-:S04]  /*0080*/  IADD3 R2, P0, PT, R2, UR6, RZ ;  /* 0x0000000602027c10 */ /* 0x002fc8000ff1e0ff */
[----:B------:R-:W-:-:S05]  /*0090*/  IADD3.X R3, PT, PT, R3, UR7, RZ, P0, !PT ;  /* 0x0000000703037c10 */ /* 0x000fca00087fe4ff */
[----:B----4-:R-:W3:Y:S04]  /*00a0*/  LDG.E.CONSTANT R22, desc[UR4][R2.64] ;  /* 0x0000000402167981 */ /* 0x010ee8000c1e9900 */
[----:B------:R-:W4:Y:S04]  /*00b0*/  LDG.E.CONSTANT R23, desc[UR4][R2.64+0x4] ;  /* 0x0000040402177981 */ /* 0x000f28000c1e9900 */
[----:B------:R-:W5:Y:S04]  /*00c0*/  LDG.E.CONSTANT R45, desc[UR4][R2.64+0x8] ;  /* 0x00000804022d7981 */ /* 0x000f68000c1e9900 */
        /* <DEDUP_REMOVED lines=9> */
[----:B------:R-:W5:Y:S01]  /*0160*/  LDG.E.CONSTANT R34, desc[UR4][R2.64+0x30] ;  /* 0x0000300402227981 */ /* 0x000f62000c1e9900 */
[----:B------:R-:W-:-:S03]  /*0170*/  LEA R57, R9, R0, 0x4 ;  /* 0x0000000009397211 */ /* 0x000fc600078e20ff */
[----:B------:R-:W5:Y:S02]  /*0180*/  LDG.E.CONSTANT R44, desc[UR4][R2.64+0x34] ;  /* 0x00003404022c7981 */ /* 0x000f64000c1e9900 */
[----:B------:R-:W-:Y:S02]  /*0190*/  IMAD R57, R57, 0x7e, RZ ;  /* 0x0000007e39397824 */ /* 0x000fe400078e02ff */
[----:B------:R-:W5:Y:S04]  /*01a0*/  LDG.E.CONSTANT R35, desc[UR4][R2.64+0x38] ;  /* 0x0000380402237981 */ /* 0x000f68000c1e9900 */
[----:B------:R-:W5:Y:S01]  /*01b0*/  LDG.E.CONSTANT R36, desc[UR4][R2.64+0x3c] ;  /* 0x00003c0402247981 */ /* 0x000f62000c1e9900 */
[----:B------:R-:W-:-:S03]  /*01c0*/  IADD3 R5, PT, PT, R57, 0x12, RZ ;  /* 0x0000001239057810 */ /* 0x000fc60007ffe0ff */
[----:B------:R-:W5:Y:S02]  /*01d0*/  LDG.E.CONSTANT R37, desc[UR4][R2.64+0x40] ;  /* 0x0000400402257981 */ /* 0x000f64000c1e9900 */
[----:B--2---:R-:W-:Y:S02]  /*01e0*/  IMAD.WIDE.U32 R4, R5, 0x4, R6 ;  /* 0x0000000405047825 */ /* 0x004fe400078e0006 */
[----:B------:R-:W2:Y:S04]  /*01f0*/  LDG.E.CONSTANT R38, desc[UR4][R2.64+0x44] ;  /* 0x0000440402267981 */ /* 0x000ea8000c1e9900 */
        /* <DEDUP_REMOVED lines=17> */
[----:B------:R3:W2:Y:S04]  /*0310*/  LDG.E.CONSTANT R11, desc[UR4][R4.64+0x44] ;  /* 0x00004404040b7981 */ /* 0x0006a8000c1e9900 */
        /* <DEDUP_REMOVED lines=10> */
[----:B------:R-:W2:Y:S01]  /*03c0*/  LDG.E.CONSTANT R24, desc[UR4][R2.64+0xc0] ;  /* 0x0000c00402187981 */ /* 0x000ea2000c1e9900 */
[----:B---3--:R-:W-:-:S03]  /*03d0*/  FADD R4, RZ, R22 ;  /* 0x00000016ff047221 */ /* 0x008fc60000000000 */
[----:B------:R-:W3:Y:S01]  /*03e0*/  LDG.E.CONSTANT R22, desc[UR4][R2.64+0xb8] ;  /* 0x0000b80402167981 */ /* 0x000ee2000c1e9900 */
[----:B----4-:R-:W-:-:S03]  /*03f0*/  FADD R4, R4, R23 ;  /* 0x0000001704047221 */ /* 0x010fc60000000000 */
[----:B------:R-:W4:Y:S01]  /*0400*/  LDG.E.CONSTANT R23, desc[UR4][R2.64+0xbc] ;  /* 0x0000bc0402177981 */ /* 0x000f22000c1e9900 */
[----:B-----5:R-:W-:-:S04]  /*0410*/  FADD R4, R4, R45 ;  /* 0x0000002d04047221 */ /* 0x020fc80000000000 */
[----:B------:R-:W-:Y:S02]  /*0420*/  FADD R5, R4, R25 ;  /* 0x0000001904057221 */ /* 0x000fe40000000000 */
[----:B------:R-:W5:Y:S02]  /*0430*/  LDG.E.CONSTANT R25, desc[UR4][R2.64+0xc4] ;  /* 0x0000c40402197981 */ /* 0x000f64000c1e9900 */
[----:B------:R-:W-:Y:S02]  /*0440*/  FADD R4, R5, R26 ;  /* 0x0000001a05047221 */ /* 0x000fe40000000000 */
[----:B------:R-:W5:Y:S02]  /*0450*/  LDG.E.CONSTANT R26, desc[UR4][R2.64+0xc8] ;  /* 0x0000c804021a7981 */ /* 0x000f64000c1e9900 */
[----:B------:R-:W-:Y:S02]  /*0460*/  FADD R5, R4, R27 ;  /* 0x0000001b04057221 */ /* 0x000fe40000000000 */
[----:B------:R-:W5:Y:S02]  /*0470*/  LDG.E.CONSTANT R27, desc[UR4][R2.64+0xcc] ;  /* 0x0000cc04021b7981 */ /* 0x000f64000c1e9900 */
[----:B------:R-:W-:Y:S01]  /*0480*/  FADD R4, R5, R28 ;  /* 0x0000001c05047221 */ /* 0x000fe20000000000 */
[----:B------:R-:W-:Y:S01]  /*0490*/  IADD3 R5, PT, PT, R57, 0x36, RZ ;  /* 0x0000003639057810 */ /* 0x000fe20007ffe0ff */
[----:B------:R-:W5:Y:S02]  /*04a0*/  LDG.E.CONSTANT R28, desc[UR4][R2.64+0xd0] ;  /* 0x0000d004021c7981 */ /* 0x000f64000c1e9900 */
[----:B------:R-:W-:-:S02]  /*04b0*/  FADD R45, R4, R29 ;  /* 0x0000001d042d7221 */ /* 0x000fc40000000000 */
[----:B------:R-:W-:Y:S01]  /*04c0*/  IMAD.WIDE.U32 R4, R5, 0x4, R6 ;  /* 0x0000000405047825 */ /* 0x000fe200078e0006 */
[----:B------:R-:W5:Y:S03]  /*04d0*/  LDG.E.CONSTANT R29, desc[UR4][R2.64+0xd4] ;  /* 0x0000d404021d7981 */ /* 0x000f66000c1e9900 */
[----:B------:R-:W-:Y:S02]  /*04e0*/  FADD R46, R45, R30 ;  /* 0x0000001e2d2e7221 */ /* 0x000fe40000000000 */
[----:B------:R-:W5:Y:S02]  /*04f0*/  LDG.E.CONSTANT R30, desc[UR4][R4.64] ;  /* 0x00000004041e7981 */ /* 0x000f64000c1e9900 */
[----:B------:R-:W-:Y:S02]  /*0500*/  FADD R45, R46, R31 ;  /* 0x0000001f2e2d7221 */ /* 0x000fe40000000000 */
[----:B------:R-:W5:Y:S02]  /*0510*/  LDG.E.CONSTANT R31, desc[UR4][R4.64+0x4] ;  /* 0x00000404041f7981 */ /* 0x000f64000c1e9900 */
[----:B------:R-:W-:-:S02]  /*0520*/  FADD R46, R45, R32 ;  /* 0x000000202d2e7221 */ /* 0x000fc40000000000 */
[----:B------:R-:W5:Y:S02]  /*0530*/  LDG.E.CONSTANT R32, desc[UR4][R4.64+0x8] ;  /* 0x0000080404207981 */ /* 0x000f64000c1e9900 */
        /* <DEDUP_REMOVED lines=12> */
[----:B--2---:R-:W-:Y:S02]  /*0600*/  FADD R44, R45, R38 ;  /* 0x000000262d2c7221 */ /* 0x004fe40000000000 */
[----:B------:R-:W2:Y:S02]  /*0610*/  LDG.E.CONSTANT R38, desc[UR4][R4.64+0x20] ;  /* 0x0000200404267981 */ /* 0x000ea4000c1e9900 */
[----:B------:R-:W-:Y:S02]  /*0620*/  FADD R45, R44, R39 ;  /* 0x000000272c2d7221 */ /* 0x000fe40000000000 */
[----:B------:R-:W2:Y:S02]  /*0630*/  LDG.E.CONSTANT R39, desc[UR4][R4.64+0x24] ;  /* 0x0000240404277981 */ /* 0x000ea4000c1e9900 */
[----:B------:R-:W-:-:S02]  /*0640*/  FADD R44, R45, R40 ;  /* 0x000000282d2c7221 */ /* 0x000fc40000000000 */
[----:B------:R-:W2:Y:S02]  /*0650*/  LDG.E.CONSTANT R40, desc[UR4][R4.64+0x28] ;  /* 0x0000280404287981 */ /* 0x000ea4000c1e9900 */
[----:B------:R-:W-:Y:S02]  /*0660*/  FADD R45, R44, R41 ;  /* 0x000000292c2d7221 */ /* 0x000fe40000000000 */
[----:B------:R-:W2:Y:S02]  /*0670*/  LDG.E.CONSTANT R41, desc[UR4][R4.64+0x2c] ;  /* 0x00002c0404297981 */ /* 0x000ea4000c1e9900 */
[----:B------:R-:W-:Y:S02]  /*0680*/  FADD R44, R45, R42 ;  /* 0x0000002a2d2c7221 */ /* 0x000fe40000000000 */
[----:B------:R-:W2:Y:S02]  /*0690*/  LDG.E.CONSTANT R42, desc[UR4][R4.64+0x30] ;  /* 0x00003004042a7981 */ /* 0x000ea4000c1e9900 */
[----:B------:R-:W-:-:S02]  /*06a0*/  FADD R59, R44, R43 ;  /* 0x0000002b2c3b7221 */ /* 0x000fc40000000000 */
[----:B------:R-:W2:Y:S04]  /*06b0*/  LDG.E.CONSTANT R43, desc[UR4][R4.64+0x34] ;  /* 0x00003404042b7981 */ /* 0x000ea8000c1e9900 */
[----:B------:R-:W2:Y:S04]  /*06c0*/  LDG.E.CONSTANT R44, desc[UR4][R4.64+0x38] ;  /* 0x00003804042c7981 */ /* 0x000ea8000c1e9900 */
[----:B------:R-:W2:Y:S04]  /*06d0*/  LDG.E.CONSTANT R45, desc[UR4][R4.64+0x3c] ;  /* 0x00003c04042d7981 */ /* 0x000ea8000c1e9900 */
[----:B------:R-:W2:Y:S01]  /*06e0*/  LDG.E.CONSTANT R48, desc[UR4][R4.64+0x44] ;  /* 0x0000440404307981 */ /* 0x000ea2000c1e9900 */
[----:B------:R-:W-:Y:S01]  /*06f0*/  IADD3 R57, PT, PT, R57, 0x5a, RZ ;  /* 0x0000005a39397810 */ /* 0x000fe20007ffe0ff */
[----:B------:R-:W-:-:S04]  /*0700*/  FADD R58, R59, R58 ;  /* 0x0000003a3b3a7221 */ /* 0x000fc80000000000 */
[----:B------:R-:W-:-:S04]  /*0710*/  IMAD.WIDE.U32 R6, R57, 0x4, R6 ;  /* 0x0000000439067825 */ /* 0x000fc800078e0006 */
[----:B------:R-:W-:Y:S02]  /*0720*/  FADD R57, R58, R49 ;  /* 0x000000313a397221 */ /* 0x000fe40000000000 */
[----:B------:R-:W2:Y:S02]  /*0730*/  LDG.E.CONSTANT R49, desc[UR4][R2.64+0x120] ;  /* 0x0001200402317981 */ /* 0x000ea4000c1e9900 */
[----:B------:R-:W-:Y:S02]  /*0740*/  FADD R58, R57, R50 ;  /* 0x00000032393a7221 */ /* 0x000fe40000000000 */
        /* <DEDUP_REMOVED lines=41> */
[----:B---3--:R-:W-:Y:S02]  /*09e0*/  FADD R56, R55, R22 ;  /* 0x0000001637387221 */ /* 0x008fe40000000000 */
[----:B------:R-:W3:Y:S02]  /*09f0*/  LDG.E.CONSTANT R22, desc[UR4][R6.64+0x10] ;  /* 0x0000100406167981 */ /* 0x000ee4000c1e9900 */
[----:B----4-:R-:W-:Y:S02]  /*0a00*/  FADD R55, R56, R23 ;  /* 0x0000001738377221 */ /* 0x010fe40000000000 */
[----:B------:R-:W4:Y:S02]  /*0a10*/  LDG.E.CONSTANT R23, desc[UR4][R6.64+0x14] ;  /* 0x0000140406177981 */ /* 0x000f24000c1e9900 */
[----:B------:R-:W-:-:S02]  /*0a20*/  FADD R56, R55, R24 ;  /* 0x0000001837387221 */ /* 0x000fc40000000000 */
[----:B------:R-:W4:Y:S02]  /*0a30*/  LDG.E.CONSTANT R24, desc[UR4][R6.64+0x18] ;  /* 0x0000180406187981 */ /* 0x000f24000c1e9900 */
[----:B-----5:R-:W-:Y:S02]  /*0a40*/  FADD R55, R56, R25 ;  /* 0x0000001938377221 */ /* 0x020fe40000000000 */
        /* <DEDUP_REMOVED lines=14> */
[----:B------:R-:W5:Y:S04]  /*0b30*/  LDG.E.CONSTANT R32, desc[UR4][R6.64+0x38] ;  /* 0x0000380406207981 */ /* 0x000f68000c1e9900 */
[----:B------:R-:W5:Y:S01]  /*0b40*/  LDG.E.CONSTANT R55, desc[UR4][R6.64+0x3c] ;  /* 0x00003c0406377981 */ /* 0x000f62000c1e9900 */
[----:B------:R-:W-:-:S03]  /*0b50*/  FADD R57, R56, R33 ;  /* 0x0000002138397221 */ /* 0x000fc60000000000 */
[----:B------:R-:W5:Y:S01]  /*0b60*/  LDG.E.CONSTANT R33, desc[UR4][R6.64+0x40] ;  /* 0x0000400406217981 */ /* 0x000f62000c1e9900 */
[----:B------:R-:W-:-:S03]  /*0b70*/  FADD R58, R57, R34 ;  /* 0x00000022393a7221 */ /* 0x000fc60000000000 */
[----:B------:R-:W5:Y:S04]  /*0b80*/  LDG.E.CONSTANT R56, desc[UR4][R6.64+0x44] ;  /* 0x0000440406387981 */ /* 0x000f68000c1e9900 */
[----:B------:R-:W5:Y:S01]  /*0b90*/  LDG.E.CONSTANT R34, desc[UR4][R2.64+0x1b0] ;  /* 0x0001b00402227981 */ /* 0x000f62000c1e9900 */
[----:B------:R-:W-:-:S03]  /*0ba0*/  FADD R57, R58, R35 ;  /* 0x000000233a397221 */ /* 0x000fc60000000000 */
[----:B------:R-:W5:Y:S01]  /*0bb0*/  LDG.E.CONSTANT R35, desc[UR4][R2.64+0x1b4] ;  /* 0x0001b40402237981 */ /* 0x000f62000c1e9900 */
[----:B------:R-:W-:-:S03]  /*0bc0*/  FADD R58, R57, R36 ;  /* 0x00000024393a7221 */ /* 0x000fc60000000000 */
[----:B------:R-:W5:Y:S01]  /*0bd0*/  LDG.E.CONSTANT R36, desc[UR4][R2.64+0x1b8] ;  /* 0x0001b80402247981 */ /* 0x000f62000c1e9900 */
[----:B------:R-:W-:-:S03]  /*0be0*/  FADD R57, R58, R37 ;  /* 0x000000253a397221 */ /* 0x000fc60000000000 */
[----:B------:R-:W5:Y:S01]  /*0bf0*/  LDG.E.CONSTANT R37, desc[UR4][R2.64+0x1bc] ;  /* 0x0001bc0402257981 */ /* 0x000f62000c1e9900 */
[----:B--2---:R-:W-:-:S03]  /*0c00*/  FADD R58, R57, R38 ;  /* 0x00000026393a7221 */ /* 0x004fc60000000000 */
[----:B------:R-:W2:Y:S01]  /*0c10*/  LDG.E.CONSTANT R38, desc[UR4][R2.64+0x1c0] ;  /* 0x0001c00402267981 */ /* 0x000ea2000c1e9900 */
[----:B------:R-:W-:-:S03]  /*0c20*/  FADD R39, R58, R39 ;  /* 0x000000273a277221 */ /* 0x000fc60000000000 */
        /* <DEDUP_REMOVED lines=16> */
[----:B------:R-:W2:Y:S04]  /*0d30*/  LDG.E.CONSTANT R58, desc[UR4][R2.64+0x1e4] ;  /* 0x0001e404023a7981 */ /* 0x000ea8000c1e9900 */
[----:B------:R-:W2:Y:S04]  /*0d40*/  LDG.E.CONSTANT R48, desc[UR4][R2.64+0x1e8] ;  /* 0x0001e80402307981 */ /* 0x000ea8000c1e9900 */
[----:B------:R-:W2:Y:S04]  /*0d50*/  LDG.E.CONSTANT R45, desc[UR4][R2.64+0x1ec] ;  /* 0x0001ec04022d7981 */ /* 0x000ea8000c1e9900 */
[----:B------:R-:W2:Y:S04]  /*0d60*/  LDG.E.CONSTANT R44, desc[UR4][R2.64+0x1f0] ;  /* 0x0001f004022c7981 */ /* 0x000ea8000c1e9900 */
[----:B------:R0:W2:Y:S01]  /*0d70*/  LDG.E.CONSTANT R43, desc[UR4][R2.64+0x1f4] ;  /* 0x0001f404022b7981 */ /* 0x0000a2000c1e9900 */
[----:B------:R-:W-:-:S04]  /*0d80*/  FADD R49, R60, R49 ;  /* 0x000000313c317221 */ /* 0x000fc80000000000 */
[----:B------:R-:W-:-:S04]  /*0d90*/  FADD R50, R49, R50 ;  /* 0x0000003231327221 */ /* 0x000fc80000000000 */
[----:B------:R-:W-:Y:S01]  /*0da0*/  FADD R51, R50, R51 ;  /* 0x0000003332337221 */ /* 0x000fe20000000000 */
[----:B0-----:R-:W0:Y:S03]  /*0db0*/  LDC.64 R2, c[0x0][0x380] ;  /* 0x0000e000ff027b82 */ /* 0x001e260000000a00 */
[----:B------:R-:W-:-:S04]  /*0dc0*/  FADD R4, R51, R4 ;  /* 0x0000000433047221 */ /* 0x000fc80000000000 */
        /* <DEDUP_REMOVED lines=18> */
[----:B---3--:R-:W-:-:S04]  /*0ef0*/  FADD R22, R21, R22 ;  /* 0x0000001615167221 */ /* 0x008fc80000000000 */
[----:B----4-:R-:W-:-:S04]  /*0f00*/  FADD R23, R22, R23 ;  /* 0x0000001716177221 */ /* 0x010fc80000000000 */
[----:B------:R-:W-:-:S04]  /*0f10*/  FADD R24, R23, R24 ;  /* 0x0000001817187221 */ /* 0x000fc80000000000 */
[----:B-----5:R-:W-:-:S04]  /*0f20*/  FADD R25, R24, R25 ;  /* 0x0000001918197221 */ /* 0x020fc80000000000 */
        /* <DEDUP_REMOVED lines=14> */
[----:B--2---:R-:W-:-:S04]  /*1010*/  FADD R37, R37, R38 ;  /* 0x0000002625257221 */ /* 0x004fc80000000000 */
        /* <DEDUP_REMOVED lines=8> */
[----:B------:R-:W-:Y:S01]  /*10a0*/  FADD R57, R57, R58 ;  /* 0x0000003a39397221 */ /* 0x000fe20000000000 */
[----:B------:R-:W-:-:S03]  /*10b0*/  SHF.L.U32 R9, R9, 0x4, RZ ;  /* 0x0000000409097819 */ /* 0x000fc600000006ff */
[----:B------:R-:W-:Y:S01]  /*10c0*/  FADD R48, R57, R48 ;  /* 0x0000003039307221 */ /* 0x000fe20000000000 */
[----:B------:R-:W-:-:S03]  /*10d0*/  LOP3.LUT R9, R9, R0, RZ, 0xfc, !PT ;  /* 0x0000000009097212 */ /* 0x000fc600078efcff */
[----:B------:R-:W-:-:S04]  /*10e0*/  FADD R45, R48, R45 ;  /* 0x0000002d302d7221 */ /* 0x000fc80000000000 */
[----:B------:R-:W-:Y:S01]  /*10f0*/  FADD R44, R45, R44 ;  /* 0x0000002c2d2c7221 */ /* 0x000fe20000000000 */
[----:B0-----:R-:W-:-:S04]  /*1100*/  IMAD.WIDE.U32 R2, R9, 0x4, R2 ;  /* 0x0000000409027825 */ /* 0x001fc800078e0002 */
[----:B------:R-:W-:-:S05]  /*1110*/  FADD R43, R44, R43 ;  /* 0x0000002b2c2b7221 */ /* 0x000fca0000000000 */
[----:B------:R-:W-:Y:S01]  /*1120*/  STG.E desc[UR4][R2.64], R43 ;  /* 0x0000002b02007986 */ /* 0x000fe2000c101904 */
[----:B------:R-:W-:Y:S05]  /*1130*/  EXIT ;  /* 0x000000000000794d */ /* 0x000fea0003800000 */
.L_x_0:
[----:B------:R-:W-:-:S00]  /*1140*/  BRA `(.L_x_0) ;  /* 0xfffffffc00fc7947 */ /* 0x000fc0000383ffff */
[----:B------:R-:W-:-:S00]  /*1150*/  NOP ;  /* 0x0000000000007918 */ /* 0x000fc00000000000 */
        /* <DEDUP_REMOVED lines=10> */
.L_x_2:


//--------------------- .text.default_function_kernel_1 --------------------------
	.section	.text.default_function_kernel_1,"ax",@progbits
	.align	128
        .global         default_function_kernel_1
        .type           default_function_kernel_1,@function
        .size           default_function_kernel_1,(.L_x_3 - default_function_kernel_1)
        .other          default_function_kernel_1,@"STO_CUDA_ENTRY STV_DEFAULT"
default_function_kernel_1:
.text.default_function_kernel_1:
[----:B------:R-:W-:Y:S01]  /*0000*/  LDC R1, c[0x0][0x37c] ;  /* 0x0000df00ff017b82 */ /* 0x000fe20000000800 */
[----:B------:R-:W0:Y:S07]  /*0010*/  S2R R7, SR_TID.X ;  /* 0x0000000000077919 */ /* 0x000e2e0000002100 */
[----:B------:R-:W1:Y:S01]  /*0020*/  S2UR UR4, SR_CTAID.X ;  /* 0x00000000000479c3 */ /* 0x000e620000002500 */
[----:B------:R-:W2:Y:S07]  /*0030*/  LDCU.64 UR6, c[0x0][0x358] ;  /* 0x00006b00ff0677ac */ /* 0x000eae0008000a00 */
[----:B------:R-:W3:Y:S08]  /*0040*/  LDC.64 R2, c[0x0][0x388] ;  /* 0x0000e200ff027b82 */ /* 0x000ef00000000a00 */
[----:B------:R-:W4:Y:S01]  /*0050*/  LDC.64 R4, c[0x0][0x380] ;  /* 0x0000e000ff047b82 */ /* 0x000f220000000a00 */
[----:B-1----:R-:W-:-:S06]  /*0060*/  USHF.L.U32 UR4, UR4, 0x1, URZ ;  /* 0x0000000104047899 */ /* 0x002fcc00080006ff */
[----:B0-----:R-:W-:-:S05]  /*0070*/  LOP3.LUT R7, R7, UR4, RZ, 0xfc, !PT ;  /* 0x0000000407077c12 */ /* 0x001fca000f8efcff */
[----:B---3--:R-:W-:-:S06]  /*0080*/  IMAD.WIDE.U32 R2, R7, 0x4, R2 ;  /* 0x0000000407027825 */ /* 0x008fcc00078e0002 */
[----:B--2---:R-:W2:Y:S01]  /*0090*/  LDG.E.CONSTANT R2, desc[UR6][R2.64] ;  /* 0x0000000602027981 */ /* 0x004ea2000c1e9900 */
[----:B----4-:R-:W-:-:S04]  /*00a0*/  IMAD.WIDE.U32 R4, R7, 0x4, R4 ;  /* 0x0000000407047825 */ /* 0x010fc800078e0004 */
[----:B--2---:R-:W-:-:S05]  /*00b0*/  FMUL R7, R2, 0.0079365083947777748108 ;  /* 0x3c02082102077820 */ /* 0x004fca0000400000 */
[----:B------:R-:W-:Y:S01]  /*00c0*/  STG.E desc[UR6][R4.64], R7 ;  /* 0x0000000704007986 */ /* 0x000fe2000c101906 */
[----:B------:R-:W-:Y:S05]  /*00d0*/  EXIT ;  /* 0x000000000000794d */ /* 0x000fea0003800000 */
.L_x_1:
        /* <DEDUP_REMOVED lines=10> */
.L_x_3:


//--------------------- .nv.shared.reserved.0     --------------------------
	.section	.nv.shared.reserved.0,"aw",@nobits
	.weak		__nv_reservedSMEM_offset_0_alias
	.size		__nv_reservedSMEM_offset_0_alias, 0, 64
	.other		__nv_reservedSMEM_offset_0_alias,@"STO_CUDA_RESERVED_SHARED STV_DEFAULT"
__nv_reservedSMEM_offset_0_alias:
	.zero		0
	.zero		64


//--------------------- .nv.constant0.default_function_kernel --------------------------
	.section	.nv.constant0.default_function_kernel,"a",@progbits
	.sectionflags	@""
	.align	4
.nv.constant0.default_function_kernel:
	.zero		912


//--------------------- .nv.constant0.default_function_kernel_1 --------------------------
	.section	.nv.constant0.default_function_kernel_1,"a",@progbits
	.sectionflags	@""
	.align	4
.nv.constant0.default_function_kernel_1:
	.zero		912


//--------------------- SYMBOLS --------------------------

	.type		.nv.reservedSmem.offset0,@object
	.size		.nv.reservedSmem.offset0,0x4
